//
// Generated by NVIDIA NVVM Compiler
//
// Compiler Build ID: CL-36424714
// Cuda compilation tools, release 13.0, V13.0.88
// Based on NVVM 20.0.0
//

.version 9.0
.target sm_100
.address_size 64

	// .globl	_Z10gpu_kernelv

.visible .entry _Z10gpu_kernelv()
{


	ret;

}


// ===== COMPILED SASS (sm_100) =====

	.target	sm_100

	.elftype	@"ET_EXEC"


//--------------------- .note.nv.tkinfo           --------------------------
	.section	.note.nv.tkinfo,"",@"SHT_NOTE"
	.sectionflags	@"SHF_NOTE_NV_TKINFO"
	.tkinfo
        /*0018*/ 	.word	0x00000002
        /*0030*/ 	.string	""
        /*0030*/ 	.string	"ptxas"
        /*0030*/ 	.string	"Cuda compilation tools, release 13.0, V13.0.88"
        /*0030*/ 	.string	"Build cuda_13.0.r13.0/compiler.36424714_0"
        /*0030*/ 	.string	"-arch sm_100 -m 64 "



//--------------------- .note.nv.cuinfo           --------------------------
	.section	.note.nv.cuinfo,"",@"SHT_NOTE"
	.sectionflags	@"SHF_NOTE_NV_CUINFO"
        /*0018*/ 	.short	0x0002
        /*001a*/ 	.short	0x0064
        /*001c*/ 	.short	0x0082
	.zero		2


//--------------------- .nv.info                  --------------------------
	.section	.nv.info,"",@"SHT_CUDA_INFO"
	.align	4


	//----- nvinfo : EIATTR_REGCOUNT
	.align		4
        /*0000*/ 	.byte	0x04, 0x2f
        /*0002*/ 	.short	(.L_1 - .L_0)
	.align		4
.L_0:
        /*0004*/ 	.word	index@(_Z10gpu_kernelv)
        /*0008*/ 	.word	0x00000004


	//----- nvinfo : EIATTR_FRAME_SIZE
	.align		4
.L_1:
        /*000c*/ 	.byte	0x04, 0x11
        /*000e*/ 	.short	(.L_3 - .L_2)
	.align		4
.L_2:
        /*0010*/ 	.word	index@(_Z10gpu_kernelv)
        /*0014*/ 	.word	0x00000000


	//----- nvinfo : EIATTR_MIN_STACK_SIZE
	.align		4
.L_3:
        /*0018*/ 	.byte	0x04, 0x12
        /*001a*/ 	.short	(.L_5 - .L_4)
	.align		4
.L_4:
        /*001c*/ 	.word	index@(_Z10gpu_kernelv)
        /*0020*/ 	.word	0x00000000
.L_5:


//--------------------- .nv.compat                --------------------------
	.section	.nv.compat,"",@"SHT_CUDA_COMPAT_INFO"
	.align	4
        /*0000*/ 	.byte	0x02, 0x09, 0x00, 0x00, 0x02, 0x02, 0x01, 0x00, 0x02, 0x05, 0x05, 0x00, 0x03, 0x07, 0x01, 0x01
        /*0010*/ 	.byte	0x02, 0x03, 0x00, 0x00, 0x02, 0x06, 0x01, 0x00, 0x04, 0x0b, 0x08, 0x00, 0x09, 0x00, 0x00, 0x00
        /*0020*/ 	.byte	0x00, 0x00, 0x00, 0x00


//--------------------- .nv.info._Z10gpu_kernelv  --------------------------
	.section	.nv.info._Z10gpu_kernelv,"",@"SHT_CUDA_INFO"
	.sectionflags	@""
	.align	4


	//----- nvinfo : EIATTR_CUDA_API_VERSION
	.align		4
        /*0000*/ 	.byte	0x04, 0x37
        /*0002*/ 	.short	(.L_7 - .L_6)
.L_6:
        /*0004*/ 	.word	0x00000082


	//----- nvinfo : EIATTR_SPARSE_MMA_MASK
	.align		4
.L_7:
        /*0008*/ 	.byte	0x03, 0x50
        /*000a*/ 	.short	0x0000


	//----- nvinfo : EIATTR_MAXREG_COUNT
	.align		4
        /*000c*/ 	.byte	0x03, 0x1b
        /*000e*/ 	.short	0x00ff


	//----- nvinfo : EIATTR_MERCURY_ISA_VERSION
	.align		4
        /*0010*/ 	.byte	0x03, 0x5f
        /*0012*/ 	.short	0x0101


	//----- nvinfo : EIATTR_VRC_CTA_INIT_COUNT
	.align		4
        /*0014*/ 	.byte	0x02, 0x4a
	.zero		1
	.zero		1


	//----- nvinfo : EIATTR_EXIT_INSTR_OFFSETS
	.align		4
        /*0018*/ 	.byte	0x04, 0x1c
        /*001a*/ 	.short	(.L_9 - .L_8)


	//   ....[0]....
.L_8:
        /*001c*/ 	.word	0x00000010


	//----- nvinfo : EIATTR_SW_WAR
	.align		4
.L_9:
        /*0020*/ 	.byte	0x04, 0x36
        /*0022*/ 	.short	(.L_11 - .L_10)
.L_10:
        /*0024*/ 	.word	0x00000008
.L_11:


//--------------------- .nv.callgraph             --------------------------
	.section	.nv.callgraph,"",@"SHT_CUDA_CALLGRAPH"
	.align	4
	.sectionentsize	8
	.align		4
        /*0000*/ 	.word	0x00000000
	.align		4
        /*0004*/ 	.word	0xffffffff
	.align		4
        /*0008*/ 	.word	0x00000000
	.align		4
        /*000c*/ 	.word	0xfffffffe
	.align		4
        /*0010*/ 	.word	0x00000000
	.align		4
        /*0014*/ 	.word	0xfffffffd
	.align		4
        /*0018*/ 	.word	0x00000000
	.align		4
        /*001c*/ 	.word	0xfffffffc


//--------------------- .text._Z10gpu_kernelv     --------------------------
	.section	.text._Z10gpu_kernelv,"ax",@progbits
	.align	128
        .global         _Z10gpu_kernelv
        .type           _Z10gpu_kernelv,@function
        .size           _Z10gpu_kernelv,(.L_x_1 - _Z10gpu_kernelv)
        .other          _Z10gpu_kernelv,@"STO_CUDA_ENTRY STV_DEFAULT"
_Z10gpu_kernelv:
.text._Z10gpu_kernelv:
[----:B------:R-:W-:Y:S01]  /*0000*/  LDC R1, c[0x0][0x37c] ;  /* 0x0000df00ff017b82 */ /* 0x000fe20000000800 */
[----:B------:R-:W-:Y:S05]  /*0010*/  EXIT ;  /* 0x000000000000794d */ /* 0x000fea0003800000 */
.L_x_0:
[----:B------:R-:W-:-:S00]  /*0020*/  BRA `(.L_x_0) ;  /* 0xfffffffc00fc7947 */ /* 0x000fc0000383ffff */
[----:B------:R-:W-:-:S00]  /*0030*/  NOP ;  /* 0x0000000000007918 */ /* 0x000fc00000000000 */
        /* <DEDUP_REMOVED lines=12> */
.L_x_1:


//--------------------- .nv.shared.reserved.0     --------------------------
	.section	.nv.shared.reserved.0,"aw",@nobits
	.weak		__nv_reservedSMEM_offset_0_alias
	.size		__nv_reservedSMEM_offset_0_alias, 0, 64
	.other		__nv_reservedSMEM_offset_0_alias,@"STO_CUDA_RESERVED_SHARED STV_DEFAULT"
__nv_reservedSMEM_offset_0_alias:
	.zero		0
	.zero		64


//--------------------- .nv.constant0._Z10gpu_kernelv --------------------------
	.section	.nv.constant0._Z10gpu_kernelv,"a",@progbits
	.sectionflags	@""
	.align	4
.nv.constant0._Z10gpu_kernelv:
	.zero		896


//--------------------- SYMBOLS --------------------------

	.type		.nv.reservedSmem.offset0,@object
	.size		.nv.reservedSmem.offset0,0x4
